//
// Generated by NVIDIA NVVM Compiler
//
// Compiler Build ID: CL-36424714
// Cuda compilation tools, release 13.0, V13.0.88
// Based on NVVM 20.0.0
//

.version 9.0
.target sm_100
.address_size 64

	// .globl	_Z7histGpuPKiPi

.visible .entry _Z7histGpuPKiPi(
	.param .u64 .ptr .align 1 _Z7histGpuPKiPi_param_0,
	.param .u64 .ptr .align 1 _Z7histGpuPKiPi_param_1
)
{
	.reg .pred 	%p<2>;
	.reg .b32 	%r<10>;
	.reg .b64 	%rd<9>;

	ld.param.u64 	%rd1, [_Z7histGpuPKiPi_param_0];
	ld.param.u64 	%rd2, [_Z7histGpuPKiPi_param_1];
	mov.u32 	%r2, %ntid.x;
	mov.u32 	%r3, %ctaid.x;
	mov.u32 	%r4, %tid.x;
	mad.lo.s32 	%r1, %r2, %r3, %r4;
	setp.gt.s32 	%p1, %r1, 1024;
	@%p1 bra 	$L__BB0_2;
	cvta.to.global.u64 	%rd3, %rd1;
	cvta.to.global.u64 	%rd4, %rd2;
	mul.wide.s32 	%rd5, %r1, 4;
	add.s64 	%rd6, %rd3, %rd5;
	ld.global.u32 	%r5, [%rd6];
	mul.hi.s32 	%r6, %r5, 715827883;
	shr.u32 	%r7, %r6, 31;
	add.s32 	%r8, %r6, %r7;
	mul.wide.s32 	%rd7, %r8, 4;
	add.s64 	%rd8, %rd4, %rd7;
	atom.global.add.u32 	%r9, [%rd8], 1;
$L__BB0_2:
	ret;

}


// ===== COMPILED SASS (sm_100) =====

	.target	sm_100

	.elftype	@"ET_EXEC"


//--------------------- .note.nv.tkinfo           --------------------------
	.section	.note.nv.tkinfo,"",@"SHT_NOTE"
	.sectionflags	@"SHF_NOTE_NV_TKINFO"
	.tkinfo
        /*0018*/ 	.word	0x00000002
        /*0030*/ 	.string	""
        /*0030*/ 	.string	"ptxas"
        /*0030*/ 	.string	"Cuda compilation tools, release 13.0, V13.0.88"
        /*0030*/ 	.string	"Build cuda_13.0.r13.0/compiler.36424714_0"
        /*0030*/ 	.string	"-arch sm_100 -m 64 "



//--------------------- .note.nv.cuinfo           --------------------------
	.section	.note.nv.cuinfo,"",@"SHT_NOTE"
	.sectionflags	@"SHF_NOTE_NV_CUINFO"
        /*0018*/ 	.short	0x0002
        /*001a*/ 	.short	0x0064
        /*001c*/ 	.short	0x0082
	.zero		2


//--------------------- .nv.info                  --------------------------
	.section	.nv.info,"",@"SHT_CUDA_INFO"
	.align	4


	//----- nvinfo : EIATTR_REGCOUNT
	.align		4
        /*0000*/ 	.byte	0x04, 0x2f
        /*0002*/ 	.short	(.L_1 - .L_0)
	.align		4
.L_0:
        /*0004*/ 	.word	index@(_Z7histGpuPKiPi)
        /*0008*/ 	.word	0x0000000c


	//----- nvinfo : EIATTR_FRAME_SIZE
	.align		4
.L_1:
        /*000c*/ 	.byte	0x04, 0x11
        /*000e*/ 	.short	(.L_3 - .L_2)
	.align		4
.L_2:
        /*0010*/ 	.word	index@(_Z7histGpuPKiPi)
        /*0014*/ 	.word	0x00000000


	//----- nvinfo : EIATTR_MIN_STACK_SIZE
	.align		4
.L_3:
        /*0018*/ 	.byte	0x04, 0x12
        /*001a*/ 	.short	(.L_5 - .L_4)
	.align		4
.L_4:
        /*001c*/ 	.word	index@(_Z7histGpuPKiPi)
        /*0020*/ 	.word	0x00000000
.L_5:


//--------------------- .nv.compat                --------------------------
	.section	.nv.compat,"",@"SHT_CUDA_COMPAT_INFO"
	.align	4
        /*0000*/ 	.byte	0x02, 0x09, 0x00, 0x00, 0x02, 0x02, 0x01, 0x00, 0x02, 0x05, 0x05, 0x00, 0x03, 0x07, 0x01, 0x01
        /*0010*/ 	.byte	0x02, 0x03, 0x00, 0x00, 0x02, 0x06, 0x01, 0x00, 0x04, 0x0b, 0x08, 0x00, 0x09, 0x00, 0x00, 0x00
        /*0020*/ 	.byte	0x00, 0x00, 0x00, 0x00


//--------------------- .nv.info._Z7histGpuPKiPi  --------------------------
	.section	.nv.info._Z7histGpuPKiPi,"",@"SHT_CUDA_INFO"
	.sectionflags	@""
	.align	4


	//----- nvinfo : EIATTR_CUDA_API_VERSION
	.align		4
        /*0000*/ 	.byte	0x04, 0x37
        /*0002*/ 	.short	(.L_7 - .L_6)
.L_6:
        /*0004*/ 	.word	0x00000082


	//----- nvinfo : EIATTR_KPARAM_INFO
	.align		4
.L_7:
        /*0008*/ 	.byte	0x04, 0x17
        /*000a*/ 	.short	(.L_9 - .L_8)
.L_8:
        /*000c*/ 	.word	0x00000000
        /*0010*/ 	.short	0x0001
        /*0012*/ 	.short	0x0008
        /*0014*/ 	.byte	0x00, 0xf5, 0x21, 0x00


	//----- nvinfo : EIATTR_KPARAM_INFO
	.align		4
.L_9:
        /*0018*/ 	.byte	0x04, 0x17
        /*001a*/ 	.short	(.L_11 - .L_10)
.L_10:
        /*001c*/ 	.word	0x00000000
        /*0020*/ 	.short	0x0000
        /*0022*/ 	.short	0x0000
        /*0024*/ 	.byte	0x00, 0xf5, 0x21, 0x00


	//----- nvinfo : EIATTR_SPARSE_MMA_MASK
	.align		4
.L_11:
        /*0028*/ 	.byte	0x03, 0x50
        /*002a*/ 	.short	0x0000


	//----- nvinfo : EIATTR_MAXREG_COUNT
	.align		4
        /*002c*/ 	.byte	0x03, 0x1b
        /*002e*/ 	.short	0x00ff


	//----- nvinfo : EIATTR_MERCURY_ISA_VERSION
	.align		4
        /*0030*/ 	.byte	0x03, 0x5f
        /*0032*/ 	.short	0x0101


	//----- nvinfo : EIATTR_VRC_CTA_INIT_COUNT
	.align		4
        /*0034*/ 	.byte	0x02, 0x4a
	.zero		1
	.zero		1


	//----- nvinfo : EIATTR_EXIT_INSTR_OFFSETS
	.align		4
        /*0038*/ 	.byte	0x04, 0x1c
        /*003a*/ 	.short	(.L_13 - .L_12)


	//   ....[0]....
.L_12:
        /*003c*/ 	.word	0x00000060


	//   ....[1]....
        /*0040*/ 	.word	0x00000110


	//----- nvinfo : EIATTR_CBANK_PARAM_SIZE
	.align		4
.L_13:
        /*0044*/ 	.byte	0x03, 0x19
        /*0046*/ 	.short	0x0010


	//----- nvinfo : EIATTR_PARAM_CBANK
	.align		4
        /*0048*/ 	.byte	0x04, 0x0a
        /*004a*/ 	.short	(.L_15 - .L_14)
	.align		4
.L_14:
        /*004c*/ 	.word	index@(.nv.constant0._Z7histGpuPKiPi)
        /*0050*/ 	.short	0x0380
        /*0052*/ 	.short	0x0010


	//----- nvinfo : EIATTR_SW_WAR
	.align		4
.L_15:
        /*0054*/ 	.byte	0x04, 0x36
        /*0056*/ 	.short	(.L_17 - .L_16)
.L_16:
        /*0058*/ 	.word	0x00000008
.L_17:


//--------------------- .nv.callgraph             --------------------------
	.section	.nv.callgraph,"",@"SHT_CUDA_CALLGRAPH"
	.align	4
	.sectionentsize	8
	.align		4
        /*0000*/ 	.word	0x00000000
	.align		4
        /*0004*/ 	.word	0xffffffff
	.align		4
        /*0008*/ 	.word	0x00000000
	.align		4
        /*000c*/ 	.word	0xfffffffe
	.align		4
        /*0010*/ 	.word	0x00000000
	.align		4
        /*0014*/ 	.word	0xfffffffd
	.align		4
        /*0018*/ 	.word	0x00000000
	.align		4
        /*001c*/ 	.word	0xfffffffc


//--------------------- .text._Z7histGpuPKiPi     --------------------------
	.section	.text._Z7histGpuPKiPi,"ax",@progbits
	.align	128
        .global         _Z7histGpuPKiPi
        .type           _Z7histGpuPKiPi,@function
        .size           _Z7histGpuPKiPi,(.L_x_1 - _Z7histGpuPKiPi)
        .other          _Z7histGpuPKiPi,@"STO_CUDA_ENTRY STV_DEFAULT"
_Z7histGpuPKiPi:
.text._Z7histGpuPKiPi:
[----:B------:R-:W-:Y:S01]  /*0000*/  LDC R1, c[0x0][0x37c] ;  /* 0x0000df00ff017b82 */ /* 0x000fe20000000800 */
[----:B------:R-:W0:Y:S01]  /*0010*/  S2R R5, SR_CTAID.X ;  /* 0x0000000000057919 */ /* 0x000e220000002500 */
[----:B------:R-:W0:Y:S01]  /*0020*/  LDCU UR4, c[0x0][0x360] ;  /* 0x00006c00ff0477ac */ /* 0x000e220008000800 */
[----:B------:R-:W0:Y:S02]  /*0030*/  S2R R0, SR_TID.X ;  /* 0x0000000000007919 */ /* 0x000e240000002100 */
[----:B0-----:R-:W-:-:S05]  /*0040*/  IMAD R5, R5, UR4, R0 ;  /* 0x0000000405057c24 */ /* 0x001fca000f8e0200 */
[----:B------:R-:W-:-:S13]  /*0050*/  ISETP.GT.AND P0, PT, R5, 0x400, PT ;  /* 0x000004000500780c */ /* 0x000fda0003f04270 */
[----:B------:R-:W-:Y:S05]  /*0060*/  @P0 EXIT ;  /* 0x000000000000094d */ /* 0x000fea0003800000 */
[----:B------:R-:W0:Y:S01]  /*0070*/  LDC.64 R2, c[0x0][0x380] ;  /* 0x0000e000ff027b82 */ /* 0x000e220000000a00 */
[----:B------:R-:W1:Y:S01]  /*0080*/  LDCU.64 UR4, c[0x0][0x358] ;  /* 0x00006b00ff0477ac */ /* 0x000e620008000a00 */
[----:B0-----:R-:W-:-:S06]  /*0090*/  IMAD.WIDE R2, R5, 0x4, R2 ;  /* 0x0000000405027825 */ /* 0x001fcc00078e0202 */
[----:B------:R-:W0:Y:S01]  /*00a0*/  LDC.64 R4, c[0x0][0x388] ;  /* 0x0000e200ff047b82 */ /* 0x000e220000000a00 */
[----:B-1----:R-:W2:Y:S01]  /*00b0*/  LDG.E R2, desc[UR4][R2.64] ;  /* 0x0000000402027981 */ /* 0x002ea2000c1e1900 */
[----:B------:R-:W-:Y:S02]  /*00c0*/  HFMA2 R9, -RZ, RZ, 0, 5.9604644775390625e-08 ;  /* 0x00000001ff097431 */ /* 0x000fe400000001ff */
[----:B--2---:R-:W-:-:S05]  /*00d0*/  IMAD.HI R0, R2, 0x2aaaaaab, RZ ;  /* 0x2aaaaaab02007827 */ /* 0x004fca00078e02ff */
[----:B------:R-:W-:-:S05]  /*00e0*/  LEA.HI R7, R0, R0, RZ, 0x1 ;  /* 0x0000000000077211 */ /* 0x000fca00078f08ff */
[----:B0-----:R-:W-:-:S05]  /*00f0*/  IMAD.WIDE R4, R7, 0x4, R4 ;  /* 0x0000000407047825 */ /* 0x001fca00078e0204 */
[----:B------:R-:W-:Y:S01]  /*0100*/  REDG.E.ADD.STRONG.GPU desc[UR4][R4.64], R9 ;  /* 0x000000090400798e */ /* 0x000fe2000c12e104 */
[----:B------:R-:W-:Y:S05]  /*0110*/  EXIT ;  /* 0x000000000000794d */ /* 0x000fea0003800000 */
.L_x_0:
[----:B------:R-:W-:-:S00]  /*0120*/  BRA `(.L_x_0) ;  /* 0xfffffffc00fc7947 */ /* 0x000fc0000383ffff */
[----:B------:R-:W-:-:S00]  /*0130*/  NOP ;  /* 0x0000000000007918 */ /* 0x000fc00000000000 */
        /* <DEDUP_REMOVED lines=12> */
.L_x_1:


//--------------------- .nv.shared.reserved.0     --------------------------
	.section	.nv.shared.reserved.0,"aw",@nobits
	.weak		__nv_reservedSMEM_offset_0_alias
	.size		__nv_reservedSMEM_offset_0_alias, 0, 64
	.other		__nv_reservedSMEM_offset_0_alias,@"STO_CUDA_RESERVED_SHARED STV_DEFAULT"
__nv_reservedSMEM_offset_0_alias:
	.zero		0
	.zero		64


//--------------------- .nv.constant0._Z7histGpuPKiPi --------------------------
	.section	.nv.constant0._Z7histGpuPKiPi,"a",@progbits
	.sectionflags	@""
	.align	4
.nv.constant0._Z7histGpuPKiPi:
	.zero		912


//--------------------- SYMBOLS --------------------------

	.type		.nv.reservedSmem.offset0,@object
	.size		.nv.reservedSmem.offset0,0x4
